//
// Generated by NVIDIA NVVM Compiler
//
// Compiler Build ID: CL-36424714
// Cuda compilation tools, release 13.0, V13.0.88
// Based on NVVM 20.0.0
//

.version 9.0
.target sm_100
.address_size 64

	// .globl	_Z3sinPfS_
.global .align 4 .b8 __cudart_i2opi_f[24] = {65, 144, 67, 60, 153, 149, 98, 219, 192, 221, 52, 245, 209, 87, 39, 252, 41, 21, 68, 78, 110, 131, 249, 162};

.visible .entry _Z3sinPfS_(
	.param .u64 .ptr .align 1 _Z3sinPfS__param_0,
	.param .u64 .ptr .align 1 _Z3sinPfS__param_1
)
.maxntid 1024
{
	.local .align 4 .b8 	__local_depot0[28];
	.reg .b64 	%SP;
	.reg .b64 	%SPL;
	.reg .pred 	%p<10>;
	.reg .b32 	%r<44>;
	.reg .b32 	%f<28>;
	.reg .b64 	%rd<29>;
	.reg .b64 	%fd<3>;

	mov.u64 	%SPL, __local_depot0;
	ld.param.u64 	%rd9, [_Z3sinPfS__param_0];
	ld.param.u64 	%rd10, [_Z3sinPfS__param_1];
	add.u64 	%rd1, %SPL, 0;
	mov.u32 	%r16, %ctaid.x;
	mov.u32 	%r17, %ntid.x;
	mov.u32 	%r18, %tid.x;
	mad.lo.s32 	%r1, %r16, %r17, %r18;
	setp.gt.s32 	%p1, %r1, 150527;
	@%p1 bra 	$L__BB0_10;
	cvta.to.global.u64 	%rd12, %rd9;
	mul.wide.s32 	%rd13, %r1, 4;
	add.s64 	%rd14, %rd12, %rd13;
	ld.global.nc.f32 	%f1, [%rd14];
	mul.f32 	%f7, %f1, 0f3F22F983;
	cvt.rni.s32.f32 	%r43, %f7;
	cvt.rn.f32.s32 	%f8, %r43;
	fma.rn.f32 	%f9, %f8, 0fBFC90FDA, %f1;
	fma.rn.f32 	%f10, %f8, 0fB3A22168, %f9;
	fma.rn.f32 	%f27, %f8, 0fA7C234C5, %f10;
	abs.f32 	%f3, %f1;
	setp.ltu.f32 	%p2, %f3, 0f47CE4780;
	@%p2 bra 	$L__BB0_9;
	setp.neu.f32 	%p3, %f3, 0f7F800000;
	@%p3 bra 	$L__BB0_4;
	mov.f32 	%f13, 0f00000000;
	mul.rn.f32 	%f27, %f1, %f13;
	mov.b32 	%r43, 0;
	bra.uni 	$L__BB0_9;
$L__BB0_4:
	mov.b32 	%r3, %f1;
	shl.b32 	%r20, %r3, 8;
	or.b32  	%r4, %r20, -2147483648;
	mov.b64 	%rd28, 0;
	mov.b32 	%r40, 0;
	mov.u64 	%rd26, __cudart_i2opi_f;
	mov.u64 	%rd27, %rd1;
$L__BB0_5:
	.pragma "nounroll";
	ld.global.nc.u32 	%r21, [%rd26];
	mad.wide.u32 	%rd17, %r21, %r4, %rd28;
	shr.u64 	%rd28, %rd17, 32;
	st.local.u32 	[%rd27], %rd17;
	add.s32 	%r40, %r40, 1;
	add.s64 	%rd27, %rd27, 4;
	add.s64 	%rd26, %rd26, 4;
	setp.ne.s32 	%p4, %r40, 6;
	@%p4 bra 	$L__BB0_5;
	shr.u32 	%r22, %r3, 23;
	st.local.u32 	[%rd1+24], %rd28;
	and.b32  	%r7, %r22, 31;
	and.b32  	%r23, %r22, 224;
	add.s32 	%r24, %r23, -128;
	shr.u32 	%r25, %r24, 5;
	mul.wide.u32 	%rd18, %r25, 4;
	sub.s64 	%rd8, %rd1, %rd18;
	ld.local.u32 	%r41, [%rd8+24];
	ld.local.u32 	%r42, [%rd8+20];
	setp.eq.s32 	%p5, %r7, 0;
	@%p5 bra 	$L__BB0_8;
	shf.l.wrap.b32 	%r41, %r42, %r41, %r7;
	ld.local.u32 	%r26, [%rd8+16];
	shf.l.wrap.b32 	%r42, %r26, %r42, %r7;
$L__BB0_8:
	shr.u32 	%r27, %r41, 30;
	shf.l.wrap.b32 	%r28, %r42, %r41, 2;
	shl.b32 	%r29, %r42, 2;
	shr.u32 	%r30, %r28, 31;
	add.s32 	%r31, %r30, %r27;
	neg.s32 	%r32, %r31;
	setp.lt.s32 	%p6, %r3, 0;
	selp.b32 	%r43, %r32, %r31, %p6;
	xor.b32  	%r33, %r28, %r3;
	shr.s32 	%r34, %r28, 31;
	xor.b32  	%r35, %r34, %r28;
	xor.b32  	%r36, %r34, %r29;
	cvt.u64.u32 	%rd19, %r35;
	shl.b64 	%rd20, %rd19, 32;
	cvt.u64.u32 	%rd21, %r36;
	or.b64  	%rd22, %rd20, %rd21;
	cvt.rn.f64.s64 	%fd1, %rd22;
	mul.f64 	%fd2, %fd1, 0d3BF921FB54442D19;
	cvt.rn.f32.f64 	%f11, %fd2;
	neg.f32 	%f12, %f11;
	setp.lt.s32 	%p7, %r33, 0;
	selp.f32 	%f27, %f12, %f11, %p7;
$L__BB0_9:
	mul.rn.f32 	%f14, %f27, %f27;
	and.b32  	%r38, %r43, 1;
	setp.eq.b32 	%p8, %r38, 1;
	selp.f32 	%f15, 0f3F800000, %f27, %p8;
	fma.rn.f32 	%f16, %f14, %f15, 0f00000000;
	fma.rn.f32 	%f17, %f14, 0f37CBAC00, 0fBAB607ED;
	selp.f32 	%f18, %f17, 0fB94D4153, %p8;
	selp.f32 	%f19, 0f3D2AAABB, 0f3C0885E4, %p8;
	fma.rn.f32 	%f20, %f18, %f14, %f19;
	selp.f32 	%f21, 0fBEFFFFFF, 0fBE2AAAA8, %p8;
	fma.rn.f32 	%f22, %f20, %f14, %f21;
	fma.rn.f32 	%f23, %f22, %f16, %f15;
	and.b32  	%r39, %r43, 2;
	setp.eq.s32 	%p9, %r39, 0;
	mov.f32 	%f24, 0f00000000;
	sub.f32 	%f25, %f24, %f23;
	selp.f32 	%f26, %f23, %f25, %p9;
	cvta.to.global.u64 	%rd23, %rd10;
	add.s64 	%rd25, %rd23, %rd13;
	st.global.f32 	[%rd25], %f26;
$L__BB0_10:
	ret;

}


// ===== COMPILED SASS (sm_100) =====

	.target	sm_100

	.elftype	@"ET_EXEC"


//--------------------- .note.nv.tkinfo           --------------------------
	.section	.note.nv.tkinfo,"",@"SHT_NOTE"
	.sectionflags	@"SHF_NOTE_NV_TKINFO"
	.tkinfo
        /*0018*/ 	.word	0x00000002
        /*0030*/ 	.string	""
        /*0030*/ 	.string	"ptxas"
        /*0030*/ 	.string	"Cuda compilation tools, release 13.0, V13.0.88"
        /*0030*/ 	.string	"Build cuda_13.0.r13.0/compiler.36424714_0"
        /*0030*/ 	.string	"-arch sm_100 -m 64 "



//--------------------- .note.nv.cuinfo           --------------------------
	.section	.note.nv.cuinfo,"",@"SHT_NOTE"
	.sectionflags	@"SHF_NOTE_NV_CUINFO"
        /*0018*/ 	.short	0x0002
        /*001a*/ 	.short	0x0064
        /*001c*/ 	.short	0x0082
	.zero		2


//--------------------- .nv.info                  --------------------------
	.section	.nv.info,"",@"SHT_CUDA_INFO"
	.align	4


	//----- nvinfo : EIATTR_REGCOUNT
	.align		4
        /*0000*/ 	.byte	0x04, 0x2f
        /*0002*/ 	.short	(.L_2 - .L_1)
	.align		4
.L_1:
        /*0004*/ 	.word	index@(_Z3sinPfS_)
        /*0008*/ 	.word	0x00000012


	//----- nvinfo : EIATTR_FRAME_SIZE
	.align		4
.L_2:
        /*000c*/ 	.byte	0x04, 0x11
        /*000e*/ 	.short	(.L_4 - .L_3)
	.align		4
.L_3:
        /*0010*/ 	.word	index@(_Z3sinPfS_)
        /*0014*/ 	.word	0x00000000


	//----- nvinfo : EIATTR_MIN_STACK_SIZE
	.align		4
.L_4:
        /*0018*/ 	.byte	0x04, 0x12
        /*001a*/ 	.short	(.L_6 - .L_5)
	.align		4
.L_5:
        /*001c*/ 	.word	index@(_Z3sinPfS_)
        /*0020*/ 	.word	0x00000000
.L_6:


//--------------------- .nv.compat                --------------------------
	.section	.nv.compat,"",@"SHT_CUDA_COMPAT_INFO"
	.align	4
        /*0000*/ 	.byte	0x02, 0x09, 0x00, 0x00, 0x02, 0x02, 0x01, 0x00, 0x02, 0x05, 0x05, 0x00, 0x03, 0x07, 0x01, 0x01
        /*0010*/ 	.byte	0x02, 0x03, 0x00, 0x00, 0x02, 0x06, 0x01, 0x00, 0x04, 0x0b, 0x08, 0x00, 0x01, 0x00, 0x00, 0x00
        /*0020*/ 	.byte	0x00, 0x00, 0x00, 0x00


//--------------------- .nv.info._Z3sinPfS_       --------------------------
	.section	.nv.info._Z3sinPfS_,"",@"SHT_CUDA_INFO"
	.sectionflags	@""
	.align	4


	//----- nvinfo : EIATTR_CUDA_API_VERSION
	.align		4
        /*0000*/ 	.byte	0x04, 0x37
        /*0002*/ 	.short	(.L_8 - .L_7)
.L_7:
        /*0004*/ 	.word	0x00000082


	//----- nvinfo : EIATTR_KPARAM_INFO
	.align		4
.L_8:
        /*0008*/ 	.byte	0x04, 0x17
        /*000a*/ 	.short	(.L_10 - .L_9)
.L_9:
        /*000c*/ 	.word	0x00000000
        /*0010*/ 	.short	0x0001
        /*0012*/ 	.short	0x0008
        /*0014*/ 	.byte	0x00, 0xf5, 0x21, 0x00


	//----- nvinfo : EIATTR_KPARAM_INFO
	.align		4
.L_10:
        /*0018*/ 	.byte	0x04, 0x17
        /*001a*/ 	.short	(.L_12 - .L_11)
.L_11:
        /*001c*/ 	.word	0x00000000
        /*0020*/ 	.short	0x0000
        /*0022*/ 	.short	0x0000
        /*0024*/ 	.byte	0x00, 0xf5, 0x21, 0x00


	//----- nvinfo : EIATTR_SPARSE_MMA_MASK
	.align		4
.L_12:
        /*0028*/ 	.byte	0x03, 0x50
        /*002a*/ 	.short	0x0000


	//----- nvinfo : EIATTR_MAXREG_COUNT
	.align		4
        /*002c*/ 	.byte	0x03, 0x1b
        /*002e*/ 	.short	0x0040


	//----- nvinfo : EIATTR_MERCURY_ISA_VERSION
	.align		4
        /*0030*/ 	.byte	0x03, 0x5f
        /*0032*/ 	.short	0x0101


	//----- nvinfo : EIATTR_VRC_CTA_INIT_COUNT
	.align		4
        /*0034*/ 	.byte	0x02, 0x4a
	.zero		1
	.zero		1


	//----- nvinfo : EIATTR_EXIT_INSTR_OFFSETS
	.align		4
        /*0038*/ 	.byte	0x04, 0x1c
        /*003a*/ 	.short	(.L_14 - .L_13)


	//   ....[0]....
.L_13:
        /*003c*/ 	.word	0x00000060


	//   ....[1]....
        /*0040*/ 	.word	0x00000890


	//----- nvinfo : EIATTR_MAX_THREADS
	.align		4
.L_14:
        /*0044*/ 	.byte	0x04, 0x05
        /*0046*/ 	.short	(.L_16 - .L_15)
.L_15:
        /*0048*/ 	.word	0x00000400
        /*004c*/ 	.word	0x00000001
        /*0050*/ 	.word	0x00000001


	//----- nvinfo : EIATTR_CRS_STACK_SIZE
	.align		4
.L_16:
        /*0054*/ 	.byte	0x04, 0x1e
        /*0056*/ 	.short	(.L_18 - .L_17)
.L_17:
        /*0058*/ 	.word	0x00000000


	//----- nvinfo : EIATTR_CBANK_PARAM_SIZE
	.align		4
.L_18:
        /*005c*/ 	.byte	0x03, 0x19
        /*005e*/ 	.short	0x0010


	//----- nvinfo : EIATTR_PARAM_CBANK
	.align		4
        /*0060*/ 	.byte	0x04, 0x0a
        /*0062*/ 	.short	(.L_20 - .L_19)
	.align		4
.L_19:
        /*0064*/ 	.word	index@(.nv.constant0._Z3sinPfS_)
        /*0068*/ 	.short	0x0380
        /*006a*/ 	.short	0x0010


	//----- nvinfo : EIATTR_SW_WAR
	.align		4
.L_20:
        /*006c*/ 	.byte	0x04, 0x36
        /*006e*/ 	.short	(.L_22 - .L_21)
.L_21:
        /*0070*/ 	.word	0x00000008
.L_22:


//--------------------- .nv.callgraph             --------------------------
	.section	.nv.callgraph,"",@"SHT_CUDA_CALLGRAPH"
	.align	4
	.sectionentsize	8
	.align		4
        /*0000*/ 	.word	0x00000000
	.align		4
        /*0004*/ 	.word	0xffffffff
	.align		4
        /*0008*/ 	.word	0x00000000
	.align		4
        /*000c*/ 	.word	0xfffffffe
	.align		4
        /*0010*/ 	.word	0x00000000
	.align		4
        /*0014*/ 	.word	0xfffffffd
	.align		4
        /*0018*/ 	.word	0x00000000
	.align		4
        /*001c*/ 	.word	0xfffffffc


//--------------------- .nv.constant4             --------------------------
	.section	.nv.constant4,"a",@progbits
	.align	8
	.align		8
.nv.constant4:
        /*0000*/ 	.dword	__cudart_i2opi_f


//--------------------- .text._Z3sinPfS_          --------------------------
	.section	.text._Z3sinPfS_,"ax",@progbits
	.align	128
        .global         _Z3sinPfS_
        .type           _Z3sinPfS_,@function
        .size           _Z3sinPfS_,(.L_x_6 - _Z3sinPfS_)
        .other          _Z3sinPfS_,@"STO_CUDA_ENTRY STV_DEFAULT"
_Z3sinPfS_:
.text._Z3sinPfS_:
[----:B------:R-:W-:Y:S01]  /*0000*/  LDC R1, c[0x0][0x37c] ;  /* 0x0000df00ff017b82 */ /* 0x000fe20000000800 */
[----:B------:R-:W0:Y:S07]  /*0010*/  S2R R3, SR_TID.X ;  /* 0x0000000000037919 */ /* 0x000e2e0000002100 */
[----:B------:R-:W0:Y:S08]  /*0020*/  S2UR UR4, SR_CTAID.X ;  /* 0x00000000000479c3 */ /* 0x000e300000002500 */
[----:B------:R-:W0:Y:S02]  /*0030*/  LDC R2, c[0x0][0x360] ;  /* 0x0000d800ff027b82 */ /* 0x000e240000000800 */
[----:B0-----:R-:W-:-:S05]  /*0040*/  IMAD R2, R2, UR4, R3 ;  /* 0x0000000402027c24 */ /* 0x001fca000f8e0203 */
[----:B------:R-:W-:-:S13]  /*0050*/  ISETP.GT.AND P0, PT, R2, 0x24bff, PT ;  /* 0x00024bff0200780c */ /* 0x000fda0003f04270 */
[----:B------:R-:W-:Y:S05]  /*0060*/  @P0 EXIT ;  /* 0x000000000000094d */ /* 0x000fea0003800000 */
[----:B------:R-:W0:Y:S01]  /*0070*/  LDC.64 R4, c[0x0][0x380] ;  /* 0x0000e000ff047b82 */ /* 0x000e220000000a00 */
[----:B------:R-:W1:Y:S01]  /*0080*/  LDCU.64 UR6, c[0x0][0x358] ;  /* 0x00006b00ff0677ac */ /* 0x000e620008000a00 */
[----:B0-----:R-:W-:-:S05]  /*0090*/  IMAD.WIDE R4, R2, 0x4, R4 ;  /* 0x0000000402047825 */ /* 0x001fca00078e0204 */
[----:B-1----:R-:W2:Y:S01]  /*00a0*/  LDG.E.CONSTANT R0, desc[UR6][R4.64] ;  /* 0x0000000604007981 */ /* 0x002ea2000c1e9900 */
[----:B------:R-:W-:Y:S01]  /*00b0*/  BSSY.RECONVERGENT B0, `(.L_x_0) ;  /* 0x0000069000007945 */ /* 0x000fe20003800200 */
[C---:B--2---:R-:W-:Y:S01]  /*00c0*/  FMUL R3, R0.reuse, 0.63661974668502807617 ;  /* 0x3f22f98300037820 */ /* 0x044fe20000400000 */
[----:B------:R-:W-:-:S05]  /*00d0*/  FSETP.GE.AND P0, PT, |R0|, 105615, PT ;  /* 0x47ce47800000780b */ /* 0x000fca0003f06200 */
[----:B------:R-:W0:Y:S02]  /*00e0*/  F2I.NTZ R3, R3 ;  /* 0x0000000300037305 */ /* 0x000e240000203100 */
[----:B0-----:R-:W-:-:S05]  /*00f0*/  I2FP.F32.S32 R7, R3 ;  /* 0x0000000300077245 */ /* 0x001fca0000201400 */
[----:B------:R-:W-:-:S04]  /*0100*/  FFMA R6, R7, -1.5707962512969970703, R0 ;  /* 0xbfc90fda07067823 */ /* 0x000fc80000000000 */
[----:B------:R-:W-:-:S04]  /*0110*/  FFMA R6, R7, -7.5497894158615963534e-08, R6 ;  /* 0xb3a2216807067823 */ /* 0x000fc80000000006 */
[----:B------:R-:W-:Y:S01]  /*0120*/  FFMA R6, R7, -5.3903029534742383927e-15, R6 ;  /* 0xa7c234c507067823 */ /* 0x000fe20000000006 */
[----:B------:R-:W-:Y:S06]  /*0130*/  @!P0 BRA `(.L_x_1) ;  /* 0x0000000400808947 */ /* 0x000fec0003800000 */
[----:B------:R-:W-:-:S13]  /*0140*/  FSETP.NEU.AND P0, PT, |R0|, +INF , PT ;  /* 0x7f8000000000780b */ /* 0x000fda0003f0d200 */
[----:B------:R-:W-:Y:S01]  /*0150*/  @!P0 FMUL R6, RZ, R0 ;  /* 0x00000000ff068220 */ /* 0x000fe20000400000 */
[----:B------:R-:W-:Y:S01]  /*0160*/  @!P0 IMAD.MOV.U32 R3, RZ, RZ, RZ ;  /* 0x000000ffff038224 */ /* 0x000fe200078e00ff */
[----:B------:R-:W-:Y:S06]  /*0170*/  @!P0 BRA `(.L_x_1) ;  /* 0x0000000400708947 */ /* 0x000fec0003800000 */
[----:B------:R-:W-:Y:S01]  /*0180*/  IMAD.SHL.U32 R3, R0, 0x100, RZ ;  /* 0x0000010000037824 */ /* 0x000fe200078e00ff */
[----:B------:R-:W0:Y:S01]  /*0190*/  LDCU.64 UR8, c[0x4][URZ] ;  /* 0x01000000ff0877ac */ /* 0x000e220008000a00 */
[----:B------:R-:W-:Y:S02]  /*01a0*/  IMAD.MOV.U32 R11, RZ, RZ, RZ ;  /* 0x000000ffff0b7224 */ /* 0x000fe400078e00ff */
[----:B------:R-:W-:Y:S01]  /*01b0*/  IMAD.MOV.U32 R8, RZ, RZ, RZ ;  /* 0x000000ffff087224 */ /* 0x000fe200078e00ff */
[----:B------:R-:W-:Y:S01]  /*01c0*/  LOP3.LUT R3, R3, 0x80000000, RZ, 0xfc, !PT ;  /* 0x8000000003037812 */ /* 0x000fe200078efcff */
[----:B------:R-:W-:Y:S01]  /*01d0*/  UMOV UR5, URZ ;  /* 0x000000ff00057c82 */ /* 0x000fe20008000000 */
[----:B------:R-:W-:-:S05]  /*01e0*/  UMOV UR4, URZ ;  /* 0x000000ff00047c82 */ /* 0x000fca0008000000 */
.L_x_2:
[----:B0-----:R-:W-:Y:S01]  /*01f0*/  IMAD.U32 R6, RZ, RZ, UR8 ;  /* 0x00000008ff067e24 */ /* 0x001fe2000f8e00ff */
[----:B------:R-:W-:-:S05]  /*0200*/  MOV R7, UR9 ;  /* 0x0000000900077c02 */ /* 0x000fca0008000f00 */
[----:B------:R-:W2:Y:S01]  /*0210*/  LDG.E.CONSTANT R4, desc[UR6][R6.64] ;  /* 0x0000000606047981 */ /* 0x000ea2000c1e9900 */
[----:B------:R-:W-:Y:S01]  /*0220*/  UIADD3 UR4, UPT, UPT, UR4, 0x1, URZ ;  /* 0x0000000104047890 */ /* 0x000fe2000fffe0ff */
[C---:B------:R-:W-:Y:S01]  /*0230*/  ISETP.EQ.AND P0, PT, R8.reuse, RZ, PT ;  /* 0x000000ff0800720c */ /* 0x040fe20003f02270 */
[----:B------:R-:W-:Y:S01]  /*0240*/  UIADD3 UR8, UP1, UPT, UR8, 0x4, URZ ;  /* 0x0000000408087890 */ /* 0x000fe2000ff3e0ff */
[C---:B------:R-:W-:Y:S01]  /*0250*/  ISETP.EQ.AND P1, PT, R8.reuse, 0x4, PT ;  /* 0x000000040800780c */ /* 0x040fe20003f22270 */
[----:B------:R-:W-:Y:S01]  /*0260*/  UISETP.NE.AND UP0, UPT, UR4, 0x6, UPT ;  /* 0x000000060400788c */ /* 0x000fe2000bf05270 */
[C---:B------:R-:W-:Y:S01]  /*0270*/  ISETP.EQ.AND P2, PT, R8.reuse, 0x8, PT ;  /* 0x000000080800780c */ /* 0x040fe20003f42270 */
[----:B------:R-:W-:Y:S01]  /*0280*/  UIADD3.X UR9, UPT, UPT, URZ, UR9, URZ, UP1, !UPT ;  /* 0x00000009ff097290 */ /* 0x000fe20008ffe4ff */
[C---:B------:R-:W-:Y:S02]  /*0290*/  ISETP.EQ.AND P3, PT, R8.reuse, 0xc, PT ;  /* 0x0000000c0800780c */ /* 0x040fe40003f62270 */
[----:B------:R-:W-:-:S02]  /*02a0*/  ISETP.EQ.AND P4, PT, R8, 0x10, PT ;  /* 0x000000100800780c */ /* 0x000fc40003f82270 */
[C---:B------:R-:W-:Y:S01]  /*02b0*/  ISETP.EQ.AND P5, PT, R8.reuse, 0x14, PT ;  /* 0x000000140800780c */ /* 0x040fe20003fa2270 */
[----:B------:R-:W-:Y:S02]  /*02c0*/  VIADD R8, R8, 0x4 ;  /* 0x0000000408087836 */ /* 0x000fe40000000000 */
[----:B--2---:R-:W-:-:S03]  /*02d0*/  IMAD.WIDE.U32 R4, R4, R3, RZ ;  /* 0x0000000304047225 */ /* 0x004fc600078e00ff */
[----:B------:R-:W-:-:S04]  /*02e0*/  IADD3 R4, P6, PT, R4, R11, RZ ;  /* 0x0000000b04047210 */ /* 0x000fc80007fde0ff */
[----:B------:R-:W-:Y:S01]  /*02f0*/  IADD3.X R11, PT, PT, R5, UR5, RZ, P6, !PT ;  /* 0x00000005050b7c10 */ /* 0x000fe2000b7fe4ff */
[--C-:B------:R-:W-:Y:S01]  /*0300*/  @P0 IMAD.MOV.U32 R9, RZ, RZ, R4.reuse ;  /* 0x000000ffff090224 */ /* 0x100fe200078e0004 */
[----:B------:R-:W-:Y:S01]  /*0310*/  @P4 MOV R14, R4 ;  /* 0x00000004000e4202 */ /* 0x000fe20000000f00 */
[--C-:B------:R-:W-:Y:S02]  /*0320*/  @P1 IMAD.MOV.U32 R10, RZ, RZ, R4.reuse ;  /* 0x000000ffff0a1224 */ /* 0x100fe400078e0004 */
[--C-:B------:R-:W-:Y:S02]  /*0330*/  @P2 IMAD.MOV.U32 R12, RZ, RZ, R4.reuse ;  /* 0x000000ffff0c2224 */ /* 0x100fe400078e0004 */
[--C-:B------:R-:W-:Y:S02]  /*0340*/  @P3 IMAD.MOV.U32 R13, RZ, RZ, R4.reuse ;  /* 0x000000ffff0d3224 */ /* 0x100fe400078e0004 */
[----:B------:R-:W-:Y:S01]  /*0350*/  @P5 IMAD.MOV.U32 R15, RZ, RZ, R4 ;  /* 0x000000ffff0f5224 */ /* 0x000fe200078e0004 */
[----:B------:R-:W-:Y:S06]  /*0360*/  BRA.U UP0, `(.L_x_2) ;  /* 0xfffffffd00a07547 */ /* 0x000fec000b83ffff */
[----:B------:R-:W-:Y:S01]  /*0370*/  SHF.R.U32.HI R3, RZ, 0x17, R0 ;  /* 0x00000017ff037819 */ /* 0x000fe20000011600 */
[----:B------:R-:W-:Y:S03]  /*0380*/  BSSY.RECONVERGENT B1, `(.L_x_3) ;  /* 0x0000029000017945 */ /* 0x000fe60003800200 */
[C---:B------:R-:W-:Y:S02]  /*0390*/  LOP3.LUT R4, R3.reuse, 0xe0, RZ, 0xc0, !PT ;  /* 0x000000e003047812 */ /* 0x040fe400078ec0ff */
[----:B------:R-:W-:-:S03]  /*03a0*/  LOP3.LUT P6, RZ, R3, 0x1f, RZ, 0xc0, !PT ;  /* 0x0000001f03ff7812 */ /* 0x000fc600078cc0ff */
[----:B------:R-:W-:-:S05]  /*03b0*/  VIADD R4, R4, 0xffffff80 ;  /* 0xffffff8004047836 */ /* 0x000fca0000000000 */
[----:B------:R-:W-:-:S05]  /*03c0*/  SHF.R.U32.HI R4, RZ, 0x5, R4 ;  /* 0x00000005ff047819 */ /* 0x000fca0000011604 */
[----:B------:R-:W-:-:S05]  /*03d0*/  IMAD.U32 R6, R4, -0x4, RZ ;  /* 0xfffffffc04067824 */ /* 0x000fca00078e00ff */
[C---:B------:R-:W-:Y:S02]  /*03e0*/  ISETP.EQ.AND P3, PT, R6.reuse, -0x18, PT ;  /* 0xffffffe80600780c */ /* 0x040fe40003f62270 */
[C---:B------:R-:W-:Y:S02]  /*03f0*/  ISETP.EQ.AND P4, PT, R6.reuse, -0x14, PT ;  /* 0xffffffec0600780c */ /* 0x040fe40003f82270 */
[C---:B------:R-:W-:Y:S02]  /*0400*/  ISETP.EQ.AND P2, PT, R6.reuse, -0x10, PT ;  /* 0xfffffff00600780c */ /* 0x040fe40003f42270 */
[C---:B------:R-:W-:Y:S02]  /*0410*/  ISETP.EQ.AND P1, PT, R6.reuse, -0xc, PT ;  /* 0xfffffff40600780c */ /* 0x040fe40003f22270 */
[C---:B------:R-:W-:Y:S02]  /*0420*/  ISETP.EQ.AND P0, PT, R6.reuse, -0x8, PT ;  /* 0xfffffff80600780c */ /* 0x040fe40003f02270 */
[----:B------:R-:W-:-:S03]  /*0430*/  ISETP.EQ.AND P5, PT, R6, RZ, PT ;  /* 0x000000ff0600720c */ /* 0x000fc60003fa2270 */
[----:B------:R-:W-:Y:S02]  /*0440*/  @P3 MOV R4, R9 ;  /* 0x0000000900043202 */ /* 0x000fe40000000f00 */
[C---:B------:R-:W-:Y:S01]  /*0450*/  ISETP.EQ.AND P3, PT, R6.reuse, -0x4, PT ;  /* 0xfffffffc0600780c */ /* 0x040fe20003f62270 */
[----:B------:R-:W-:Y:S02]  /*0460*/  @P4 IMAD.MOV.U32 R5, RZ, RZ, R9 ;  /* 0x000000ffff054224 */ /* 0x000fe400078e0009 */
[----:B------:R-:W-:Y:S01]  /*0470*/  @P4 IMAD.MOV.U32 R4, RZ, RZ, R10 ;  /* 0x000000ffff044224 */ /* 0x000fe200078e000a */
[----:B------:R-:W-:Y:S01]  /*0480*/  ISETP.EQ.AND P4, PT, R6, 0x4, PT ;  /* 0x000000040600780c */ /* 0x000fe20003f82270 */
[----:B------:R-:W-:Y:S02]  /*0490*/  @P2 IMAD.MOV.U32 R4, RZ, RZ, R12 ;  /* 0x000000ffff042224 */ /* 0x000fe400078e000c */
[----:B------:R-:W-:Y:S02]  /*04a0*/  @P1 IMAD.MOV.U32 R4, RZ, RZ, R13 ;  /* 0x000000ffff041224 */ /* 0x000fe400078e000d */
[----:B------:R-:W-:-:S02]  /*04b0*/  @P0 IMAD.MOV.U32 R4, RZ, RZ, R14 ;  /* 0x000000ffff040224 */ /* 0x000fc400078e000e */
[----:B------:R-:W-:Y:S01]  /*04c0*/  @P2 IMAD.MOV.U32 R5, RZ, RZ, R10 ;  /* 0x000000ffff052224 */ /* 0x000fe200078e000a */
[----:B------:R-:W-:Y:S01]  /*04d0*/  @P1 MOV R5, R12 ;  /* 0x0000000c00051202 */ /* 0x000fe20000000f00 */
[----:B------:R-:W-:Y:S01]  /*04e0*/  @P0 IMAD.MOV.U32 R5, RZ, RZ, R13 ;  /* 0x000000ffff050224 */ /* 0x000fe200078e000d */
[----:B------:R-:W-:Y:S01]  /*04f0*/  @P3 MOV R4, R15 ;  /* 0x0000000f00043202 */ /* 0x000fe20000000f00 */
[----:B------:R-:W-:Y:S02]  /*0500*/  @P5 IMAD.MOV.U32 R4, RZ, RZ, R11 ;  /* 0x000000ffff045224 */ /* 0x000fe400078e000b */
[----:B------:R-:W-:Y:S02]  /*0510*/  @P3 IMAD.MOV.U32 R5, RZ, RZ, R14 ;  /* 0x000000ffff053224 */ /* 0x000fe400078e000e */
[----:B------:R-:W-:Y:S02]  /*0520*/  @P5 IMAD.MOV.U32 R5, RZ, RZ, R15 ;  /* 0x000000ffff055224 */ /* 0x000fe400078e000f */
[----:B------:R-:W-:-:S02]  /*0530*/  @P4 IMAD.MOV.U32 R5, RZ, RZ, R11 ;  /* 0x000000ffff054224 */ /* 0x000fc400078e000b */
[----:B------:R-:W-:Y:S01]  /*0540*/  IMAD.MOV.U32 R8, RZ, RZ, R4 ;  /* 0x000000ffff087224 */ /* 0x000fe200078e0004 */
[----:B------:R-:W-:Y:S06]  /*0550*/  @!P6 BRA `(.L_x_4) ;  /* 0x00000000002ce947 */ /* 0x000fec0003800000 */
[----:B------:R-:W-:Y:S01]  /*0560*/  @P2 MOV R4, R9 ;  /* 0x0000000900042202 */ /* 0x000fe20000000f00 */
[----:B------:R-:W-:Y:S01]  /*0570*/  @P1 IMAD.MOV.U32 R4, RZ, RZ, R10 ;  /* 0x000000ffff041224 */ /* 0x000fe200078e000a */
[----:B------:R-:W-:Y:S01]  /*0580*/  LOP3.LUT R3, R3, 0x1f, RZ, 0xc0, !PT ;  /* 0x0000001f03037812 */ /* 0x000fe200078ec0ff */
[----:B------:R-:W-:Y:S01]  /*0590*/  @P0 IMAD.MOV.U32 R4, RZ, RZ, R12 ;  /* 0x000000ffff040224 */ /* 0x000fe200078e000c */
[----:B------:R-:W-:Y:S01]  /*05a0*/  ISETP.EQ.AND P0, PT, R6, 0x8, PT ;  /* 0x000000080600780c */ /* 0x000fe20003f02270 */
[----:B------:R-:W-:Y:S01]  /*05b0*/  @P3 IMAD.MOV.U32 R4, RZ, RZ, R13 ;  /* 0x000000ffff043224 */ /* 0x000fe200078e000d */
[----:B------:R-:W-:Y:S01]  /*05c0*/  SHF.L.W.U32.HI R8, R5, R3, R8 ;  /* 0x0000000305087219 */ /* 0x000fe20000010e08 */
[----:B------:R-:W-:Y:S01]  /*05d0*/  @P5 IMAD.MOV.U32 R4, RZ, RZ, R14 ;  /* 0x000000ffff045224 */ /* 0x000fe200078e000e */
[----:B------:R-:W-:-:S09]  /*05e0*/  @P4 MOV R4, R15 ;  /* 0x0000000f00044202 */ /* 0x000fd20000000f00 */
[----:B------:R-:W-:-:S05]  /*05f0*/  @P0 IMAD.MOV.U32 R4, RZ, RZ, R11 ;  /* 0x000000ffff040224 */ /* 0x000fca00078e000b */
[----:B------:R-:W-:-:S07]  /*0600*/  SHF.L.W.U32.HI R5, R4, R3, R5 ;  /* 0x0000000304057219 */ /* 0x000fce0000010e05 */
.L_x_4:
[----:B------:R-:W-:Y:S05]  /*0610*/  BSYNC.RECONVERGENT B1 ;  /* 0x0000000000017941 */ /* 0x000fea0003800200 */
.L_x_3:
[C---:B------:R-:W-:Y:S01]  /*0620*/  SHF.L.W.U32.HI R9, R5.reuse, 0x2, R8 ;  /* 0x0000000205097819 */ /* 0x040fe20000010e08 */
[----:B------:R-:W-:Y:S01]  /*0630*/  IMAD.SHL.U32 R5, R5, 0x4, RZ ;  /* 0x0000000405057824 */ /* 0x000fe200078e00ff */
[----:B------:R-:W-:Y:S01]  /*0640*/  UMOV UR4, 0x54442d19 ;  /* 0x54442d1900047882 */ /* 0x000fe20000000000 */
[----:B------:R-:W-:Y:S01]  /*0650*/  UMOV UR5, 0x3bf921fb ;  /* 0x3bf921fb00057882 */ /* 0x000fe20000000000 */
[----:B------:R-:W-:Y:S02]  /*0660*/  SHF.R.S32.HI R4, RZ, 0x1f, R9 ;  /* 0x0000001fff047819 */ /* 0x000fe40000011409 */
[----:B------:R-:W-:Y:S02]  /*0670*/  ISETP.GE.AND P0, PT, R0, RZ, PT ;  /* 0x000000ff0000720c */ /* 0x000fe40003f06270 */
[C---:B------:R-:W-:Y:S02]  /*0680*/  LOP3.LUT R6, R4.reuse, R5, RZ, 0x3c, !PT ;  /* 0x0000000504067212 */ /* 0x040fe400078e3cff */
[----:B------:R-:W-:-:S02]  /*0690*/  LOP3.LUT R7, R4, R9, RZ, 0x3c, !PT ;  /* 0x0000000904077212 */ /* 0x000fc400078e3cff */
[----:B------:R-:W-:Y:S02]  /*06a0*/  SHF.R.U32.HI R3, RZ, 0x1e, R8 ;  /* 0x0000001eff037819 */ /* 0x000fe40000011608 */
[----:B------:R-:W0:Y:S01]  /*06b0*/  I2F.F64.S64 R4, R6 ;  /* 0x0000000600047312 */ /* 0x000e220000301c00 */
[C---:B------:R-:W-:Y:S02]  /*06c0*/  LOP3.LUT R0, R9.reuse, R0, RZ, 0x3c, !PT ;  /* 0x0000000009007212 */ /* 0x040fe400078e3cff */
[----:B------:R-:W-:Y:S02]  /*06d0*/  LEA.HI R3, R9, R3, RZ, 0x1 ;  /* 0x0000000309037211 */ /* 0x000fe400078f08ff */
[----:B------:R-:W-:-:S03]  /*06e0*/  ISETP.GE.AND P1, PT, R0, RZ, PT ;  /* 0x000000ff0000720c */ /* 0x000fc60003f26270 */
[----:B------:R-:W-:-:S04]  /*06f0*/  IMAD.MOV R0, RZ, RZ, -R3 ;  /* 0x000000ffff007224 */ /* 0x000fc800078e0a03 */
[----:B------:R-:W-:Y:S01]  /*0700*/  @!P0 IMAD.MOV.U32 R3, RZ, RZ, R0 ;  /* 0x000000ffff038224 */ /* 0x000fe200078e0000 */
[----:B0-----:R-:W-:-:S10]  /*0710*/  DMUL R4, R4, UR4 ;  /* 0x0000000404047c28 */ /* 0x001fd40008000000 */
[----:B------:R-:W0:Y:S02]  /*0720*/  F2F.F32.F64 R4, R4 ;  /* 0x0000000400047310 */ /* 0x000e240000301000 */
[----:B0-----:R-:W-:-:S07]  /*0730*/  FSEL R6, -R4, R4, !P1 ;  /* 0x0000000404067208 */ /* 0x001fce0004800100 */
.L_x_1:
[----:B------:R-:W-:Y:S05]  /*0740*/  BSYNC.RECONVERGENT B0 ;  /* 0x0000000000007941 */ /* 0x000fea0003800200 */
.L_x_0:
[----:B------:R-:W-:Y:S01]  /*0750*/  MOV R0, 0x37cbac00 ;  /* 0x37cbac0000007802 */ /* 0x000fe20000000f00 */
[----:B------:R-:W-:Y:S01]  /*0760*/  FMUL R7, R6, R6 ;  /* 0x0000000606077220 */ /* 0x000fe20000400000 */
[----:B------:R-:W-:Y:S01]  /*0770*/  LOP3.LUT R8, R3, 0x1, RZ, 0xc0, !PT ;  /* 0x0000000103087812 */ /* 0x000fe200078ec0ff */
[----:B------:R-:W0:Y:S01]  /*0780*/  LDC.64 R4, c[0x0][0x388] ;  /* 0x0000e200ff047b82 */ /* 0x000e220000000a00 */
[----:B------:R-:W-:Y:S02]  /*0790*/  IMAD.MOV.U32 R9, RZ, RZ, 0x3effffff ;  /* 0x3effffffff097424 */ /* 0x000fe400078e00ff */
[----:B------:R-:W-:Y:S01]  /*07a0*/  FFMA R0, R7, R0, -0.0013887860113754868507 ;  /* 0xbab607ed07007423 */ /* 0x000fe20000000000 */
[----:B------:R-:W-:Y:S01]  /*07b0*/  ISETP.NE.U32.AND P0, PT, R8, 0x1, PT ;  /* 0x000000010800780c */ /* 0x000fe20003f05070 */
[----:B------:R-:W-:Y:S01]  /*07c0*/  IMAD.MOV.U32 R8, RZ, RZ, 0x3d2aaabb ;  /* 0x3d2aaabbff087424 */ /* 0x000fe200078e00ff */
[----:B------:R-:W-:Y:S02]  /*07d0*/  LOP3.LUT P1, RZ, R3, 0x2, RZ, 0xc0, !PT ;  /* 0x0000000203ff7812 */ /* 0x000fe4000782c0ff */
[----:B------:R-:W-:-:S02]  /*07e0*/  FSEL R0, R0, -0.00019574658654164522886, !P0 ;  /* 0xb94d415300007808 */ /* 0x000fc40004000000 */
[----:B------:R-:W-:Y:S02]  /*07f0*/  FSEL R8, R8, 0.0083327032625675201416, !P0 ;  /* 0x3c0885e408087808 */ /* 0x000fe40004000000 */
[----:B------:R-:W-:-:S03]  /*0800*/  FSEL R3, -R9, -0.16666662693023681641, !P0 ;  /* 0xbe2aaaa809037808 */ /* 0x000fc60004000100 */
[----:B------:R-:W-:Y:S01]  /*0810*/  FFMA R8, R7, R0, R8 ;  /* 0x0000000007087223 */ /* 0x000fe20000000008 */
[----:B------:R-:W-:-:S03]  /*0820*/  FSEL R0, R6, 1, P0 ;  /* 0x3f80000006007808 */ /* 0x000fc60000000000 */
[C---:B------:R-:W-:Y:S02]  /*0830*/  FFMA R3, R7.reuse, R8, R3 ;  /* 0x0000000807037223 */ /* 0x040fe40000000003 */
[----:B------:R-:W-:-:S04]  /*0840*/  FFMA R7, R7, R0, RZ ;  /* 0x0000000007077223 */ /* 0x000fc800000000ff */
[----:B------:R-:W-:Y:S01]  /*0850*/  FFMA R3, R7, R3, R0 ;  /* 0x0000000307037223 */ /* 0x000fe20000000000 */
[----:B0-----:R-:W-:-:S04]  /*0860*/  IMAD.WIDE R4, R2, 0x4, R4 ;  /* 0x0000000402047825 */ /* 0x001fc800078e0204 */
[----:B------:R-:W-:-:S05]  /*0870*/  @P1 FADD R3, RZ, -R3 ;  /* 0x80000003ff031221 */ /* 0x000fca0000000000 */
[----:B------:R-:W-:Y:S01]  /*0880*/  STG.E desc[UR6][R4.64], R3 ;  /* 0x0000000304007986 */ /* 0x000fe2000c101906 */
[----:B------:R-:W-:Y:S05]  /*0890*/  EXIT ;  /* 0x000000000000794d */ /* 0x000fea0003800000 */
.L_x_5:
[----:B------:R-:W-:-:S00]  /*08a0*/  BRA `(.L_x_5) ;  /* 0xfffffffc00fc7947 */ /* 0x000fc0000383ffff */
[----:B------:R-:W-:-:S00]  /*08b0*/  NOP ;  /* 0x0000000000007918 */ /* 0x000fc00000000000 */
        /* <DEDUP_REMOVED lines=12> */
.L_x_6:


//--------------------- .nv.global.init           --------------------------
	.section	.nv.global.init,"aw",@progbits
	.align	4
.nv.global.init:
	.type		__cudart_i2opi_f,@object
	.size		__cudart_i2opi_f,(.L_0 - __cudart_i2opi_f)
__cudart_i2opi_f:
        /*0000*/ 	.byte	0x41, 0x90, 0x43, 0x3c, 0x99, 0x95, 0x62, 0xdb, 0xc0, 0xdd, 0x34, 0xf5, 0xd1, 0x57, 0x27, 0xfc
        /*0010*/ 	.byte	0x29, 0x15, 0x44, 0x4e, 0x6e, 0x83, 0xf9, 0xa2
.L_0:


//--------------------- .nv.shared.reserved.0     --------------------------
	.section	.nv.shared.reserved.0,"aw",@nobits
	.weak		__nv_reservedSMEM_offset_0_alias
	.size		__nv_reservedSMEM_offset_0_alias, 0, 64
	.other		__nv_reservedSMEM_offset_0_alias,@"STO_CUDA_RESERVED_SHARED STV_DEFAULT"
__nv_reservedSMEM_offset_0_alias:
	.zero		0
	.zero		64


//--------------------- .nv.constant0._Z3sinPfS_  --------------------------
	.section	.nv.constant0._Z3sinPfS_,"a",@progbits
	.sectionflags	@""
	.align	4
.nv.constant0._Z3sinPfS_:
	.zero		912


//--------------------- SYMBOLS --------------------------

	.type		.nv.reservedSmem.offset0,@object
	.size		.nv.reservedSmem.offset0,0x4
